	.headerflags	@"EF_CUDA_TEXMODE_UNIFIED EF_CUDA_64BIT_ADDRESS EF_CUDA_ACCELERATORS EF_CUDA_SM90 EF_CUDA_VIRTUAL_SM(EF_CUDA_SM90)"
	.elftype	@"ET_EXEC"


//--------------------- .nv.info                  --------------------------
	.section	.nv.info,"",@"SHT_CUDA_INFO"
	.align	4


	//----- nvinfo : EIATTR_REGCOUNT
	.align		4
        /*0000*/ 	.byte	0x04, 0x2f
        /*0002*/ 	.short	(.L_1 - .L_0)
	.align		4
.L_0:
        /*0004*/ 	.word	index@(triton_poi_fused_6)
        /*0008*/ 	.word	0x0000001c


	//----- nvinfo : EIATTR_MIN_STACK_SIZE
	.align		4
.L_1:
        /*000c*/ 	.byte	0x04, 0x12
        /*000e*/ 	.short	(.L_3 - .L_2)
	.align		4
.L_2:
        /*0010*/ 	.word	index@(triton_poi_fused_6)
        /*0014*/ 	.word	0x00000000


	//----- nvinfo : EIATTR_FRAME_SIZE
	.align		4
.L_3:
        /*0018*/ 	.byte	0x04, 0x11
        /*001a*/ 	.short	(.L_5 - .L_4)
	.align		4
.L_4:
        /*001c*/ 	.word	index@(triton_poi_fused_6)
        /*0020*/ 	.word	0x00000000


	//----- nvinfo : EIATTR_MIN_STACK_SIZE
	.align		4
.L_5:
        /*0024*/ 	.byte	0x04, 0x12
        /*0026*/ 	.short	(.L_7 - .L_6)
	.align		4
.L_6:
        /*0028*/ 	.word	index@(triton_poi_fused_6)
        /*002c*/ 	.word	0x00000000
.L_7:


//--------------------- .nv.info.triton_poi_fused_6 --------------------------
	.section	.nv.info.triton_poi_fused_6,"",@"SHT_CUDA_INFO"
	.sectionflags	@""
	.align	4


	//----- nvinfo : EIATTR_CUDA_API_VERSION
	.align		4
        /*0000*/ 	.byte	0x04, 0x37
        /*0002*/ 	.short	(.L_9 - .L_8)
.L_8:
        /*0004*/ 	.word	0x0000007c


	//----- nvinfo : EIATTR_KPARAM_INFO
	.align		4
.L_9:
        /*0008*/ 	.byte	0x04, 0x17
        /*000a*/ 	.short	(.L_11 - .L_10)
.L_10:
        /*000c*/ 	.word	0x00000000
        /*0010*/ 	.short	0x0003
        /*0012*/ 	.short	0x0014
        /*0014*/ 	.byte	0x00, 0xf0, 0x11, 0x00


	//----- nvinfo : EIATTR_KPARAM_INFO
	.align		4
.L_11:
        /*0018*/ 	.byte	0x04, 0x17
        /*001a*/ 	.short	(.L_13 - .L_12)
.L_12:
        /*001c*/ 	.word	0x00000000
        /*0020*/ 	.short	0x0002
        /*0022*/ 	.short	0x0010
        /*0024*/ 	.byte	0x00, 0xf0, 0x11, 0x00


	//----- nvinfo : EIATTR_KPARAM_INFO
	.align		4
.L_13:
        /*0028*/ 	.byte	0x04, 0x17
        /*002a*/ 	.short	(.L_15 - .L_14)
.L_14:
        /*002c*/ 	.word	0x00000000
        /*0030*/ 	.short	0x0001
        /*0032*/ 	.short	0x0008
        /*0034*/ 	.byte	0x00, 0xf4, 0x21, 0x00


	//----- nvinfo : EIATTR_KPARAM_INFO
	.align		4
.L_15:
        /*0038*/ 	.byte	0x04, 0x17
        /*003a*/ 	.short	(.L_17 - .L_16)
.L_16:
        /*003c*/ 	.word	0x00000000
        /*0040*/ 	.short	0x0000
        /*0042*/ 	.short	0x0000
        /*0044*/ 	.byte	0x00, 0xf4, 0x21, 0x00


	//----- nvinfo : EIATTR_SPARSE_MMA_MASK
	.align		4
.L_17:
        /*0048*/ 	.byte	0x03, 0x50
        /*004a*/ 	.short	0x0000


	//----- nvinfo : EIATTR_MAXREG_COUNT
	.align		4
        /*004c*/ 	.byte	0x03, 0x1b
        /*004e*/ 	.short	0x00ff


	//----- nvinfo : EIATTR_EXIT_INSTR_OFFSETS
	.align		4
        /*0050*/ 	.byte	0x04, 0x1c
        /*0052*/ 	.short	(.L_19 - .L_18)


	//   ....[0]....
.L_18:
        /*0054*/ 	.word	0x000006e0


	//   ....[1]....
        /*0058*/ 	.word	0x00000730


	//----- nvinfo : EIATTR_REQNTID
	.align		4
.L_19:
        /*005c*/ 	.byte	0x04, 0x10
        /*005e*/ 	.short	(.L_21 - .L_20)
.L_20:
        /*0060*/ 	.word	0x00000100
        /*0064*/ 	.word	0x00000001
        /*0068*/ 	.word	0x00000001


	//----- nvinfo : EIATTR_CBANK_PARAM_SIZE
	.align		4
.L_21:
        /*006c*/ 	.byte	0x03, 0x19
        /*006e*/ 	.short	0x0018


	//----- nvinfo : EIATTR_PARAM_CBANK
	.align		4
        /*0070*/ 	.byte	0x04, 0x0a
        /*0072*/ 	.short	(.L_23 - .L_22)
	.align		4
.L_22:
        /*0074*/ 	.word	index@(.nv.constant0.triton_poi_fused_6)
        /*0078*/ 	.short	0x0210
        /*007a*/ 	.short	0x0018


	//----- nvinfo : EIATTR_SW_WAR
	.align		4
.L_23:
        /*007c*/ 	.byte	0x04, 0x36
        /*007e*/ 	.short	(.L_25 - .L_24)
.L_24:
        /*0080*/ 	.word	0x00000008
.L_25:


//--------------------- .nv.callgraph             --------------------------
	.section	.nv.callgraph,"",@"SHT_CUDA_CALLGRAPH"
	.align	4
	.sectionentsize	8
	.align		4
        /*0000*/ 	.word	0x00000000
	.align		4
        /*0004*/ 	.word	0xffffffff
	.align		4
        /*0008*/ 	.word	0x00000000
	.align		4
        /*000c*/ 	.word	0xfffffffe
	.align		4
        /*0010*/ 	.word	0x00000000
	.align		4
        /*0014*/ 	.word	0xfffffffd
	.align		4
        /*0018*/ 	.word	0x00000000
	.align		4
        /*001c*/ 	.word	0xfffffffc


//--------------------- .text.triton_poi_fused_6  --------------------------
	.section	.text.triton_poi_fused_6,"ax",@progbits
	.sectionflags	@"SHF_BARRIERS=1"
	.align	128
        .global         triton_poi_fused_6
        .type           triton_poi_fused_6,@function
        .size           triton_poi_fused_6,(.L_x_1 - triton_poi_fused_6)
        .other          triton_poi_fused_6,@"STO_CUDA_ENTRY STV_DEFAULT"
triton_poi_fused_6:
.text.triton_poi_fused_6:
[----:B------:R-:W0:Y:S01]  /*0000*/  LDC R1, c[0x0][0x28] ;  /* 0x00000a00ff017b82 */ /* 0x000e220000000800 */
[----:B------:R-:W1:Y:S07]  /*0010*/  S2R R14, SR_CTAID.Z ;  /* 0x00000000000e7919 */ /* 0x000e6e0000002700 */
[----:B------:R-:W1:Y:S01]  /*0020*/  S2UR UR4, SR_CTAID.Y ;  /* 0x00000000000479c3 */ /* 0x000e620000002600 */
[----:B------:R-:W-:Y:S01]  /*0030*/  CS2R R18, SRZ ;  /* 0x0000000000127805 */ /* 0x000fe2000001ff00 */
[----:B------:R-:W-:Y:S01]  /*0040*/  ULDC.64 UR6, c[0x0][0x208] ;  /* 0x0000820000067ab9 */ /* 0x000fe20000000a00 */
[----:B------:R-:W2:Y:S01]  /*0050*/  S2R R15, SR_TID.X ;  /* 0x00000000000f7919 */ /* 0x000ea20000002100 */
[----:B------:R-:W3:Y:S04]  /*0060*/  S2R R0, SR_CTAID.X ;  /* 0x0000000000007919 */ /* 0x000ee80000002500 */
[----:B------:R-:W1:Y:S08]  /*0070*/  LDC R3, c[0x0][0x10] ;  /* 0x00000400ff037b82 */ /* 0x000e700000000800 */
[----:B------:R-:W4:Y:S01]  /*0080*/  LDC.64 R16, c[0x0][0x210] ;  /* 0x00008400ff107b82 */ /* 0x000f220000000a00 */
[----:B-1----:R-:W-:Y:S01]  /*0090*/  IMAD R14, R14, R3, UR4 ;  /* 0x000000040e0e7e24 */ /* 0x002fe2000f8e0203 */
[----:B--2---:R-:W-:-:S03]  /*00a0*/  SHF.R.U32.HI R5, RZ, 0x4, R15 ;  /* 0x00000004ff057819 */ /* 0x004fc6000001160f */
[----:B------:R-:W-:Y:S02]  /*00b0*/  IMAD.SHL.U32 R14, R14, 0x80, RZ ;  /* 0x000000800e0e7824 */ /* 0x000fe400078e00ff */
[----:B---3--:R-:W-:Y:S01]  /*00c0*/  IMAD.SHL.U32 R0, R0, 0x10, RZ ;  /* 0x0000001000007824 */ /* 0x008fe200078e00ff */
[----:B------:R-:W-:-:S04]  /*00d0*/  SGXT.U32 R5, R5, 0x4 ;  /* 0x000000040505781a */ /* 0x000fc80000000000 */
[----:B------:R-:W-:Y:S02]  /*00e0*/  LOP3.LUT R3, R0, 0xf, R15, 0xf8, !PT ;  /* 0x0000000f00037812 */ /* 0x000fe400078ef80f */
[----:B------:R-:W-:Y:S02]  /*00f0*/  LOP3.LUT R2, R14, R5, RZ, 0xfc, !PT ;  /* 0x000000050e027212 */ /* 0x000fe400078efcff */
[----:B------:R-:W-:Y:S02]  /*0100*/  ISETP.GE.AND P0, PT, R3, 0x9, PT ;  /* 0x000000090300780c */ /* 0x000fe40003f06270 */
[----:B------:R-:W-:Y:S01]  /*0110*/  LOP3.LUT R4, R14, 0x10, R5, 0xfe, !PT ;  /* 0x000000100e047812 */ /* 0x000fe200078efe05 */
[C---:B------:R-:W-:Y:S01]  /*0120*/  IMAD R7, R2.reuse, 0x9, R3 ;  /* 0x0000000902077824 */ /* 0x040fe200078e0203 */
[----:B------:R-:W-:Y:S02]  /*0130*/  ISETP.LT.AND P1, PT, R2, 0x2a0000, !P0 ;  /* 0x002a00000200780c */ /* 0x000fe40004721270 */
[----:B------:R-:W-:Y:S01]  /*0140*/  ISETP.LT.AND P2, PT, R4, 0x2a0000, !P0 ;  /* 0x002a00000400780c */ /* 0x000fe20004741270 */
[----:B------:R-:W-:Y:S01]  /*0150*/  VIADD R3, R7, 0x90 ;  /* 0x0000009007037836 */ /* 0x000fe20000000000 */
[----:B------:R-:W-:-:S02]  /*0160*/  LOP3.LUT R2, R14, 0x20, R5, 0xfe, !PT ;  /* 0x000000200e027812 */ /* 0x000fc400078efe05 */
[----:B------:R-:W-:Y:S02]  /*0170*/  LOP3.LUT R4, R14, 0x30, R5, 0xfe, !PT ;  /* 0x000000300e047812 */ /* 0x000fe400078efe05 */
[----:B------:R-:W-:Y:S02]  /*0180*/  LOP3.LUT R6, R14, 0x40, R5, 0xfe, !PT ;  /* 0x000000400e067812 */ /* 0x000fe400078efe05 */
[----:B------:R-:W-:Y:S01]  /*0190*/  ISETP.LT.AND P6, PT, R2, 0x2a0000, !P0 ;  /* 0x002a00000200780c */ /* 0x000fe200047c1270 */
[----:B----4-:R-:W-:Y:S01]  /*01a0*/  IMAD.WIDE R2, R3, 0x4, R16 ;  /* 0x0000000403027825 */ /* 0x010fe200078e0210 */
[----:B------:R-:W-:Y:S02]  /*01b0*/  ISETP.LT.AND P5, PT, R4, 0x2a0000, !P0 ;  /* 0x002a00000400780c */ /* 0x000fe400047a1270 */
[----:B------:R-:W-:Y:S02]  /*01c0*/  ISETP.LT.AND P4, PT, R6, 0x2a0000, !P0 ;  /* 0x002a00000600780c */ /* 0x000fe40004781270 */
[----:B------:R-:W-:Y:S01]  /*01d0*/  LOP3.LUT R4, R14, 0x50, R5, 0xfe, !PT ;  /* 0x000000500e047812 */ /* 0x000fe200078efe05 */
[----:B------:R1:W2:Y:S01]  /*01e0*/  @P2 LDG.E.EL R18, desc[UR6][R2.64] ;  /* 0x0000000602122981 */ /* 0x0002a2000c2e1900 */
[----:B------:R-:W-:-:S02]  /*01f0*/  LOP3.LUT R6, R14, 0x60, R5, 0xfe, !PT ;  /* 0x000000600e067812 */ /* 0x000fc400078efe05 */
[----:B------:R-:W-:Y:S02]  /*0200*/  LOP3.LUT R5, R14, 0x70, R5, 0xfe, !PT ;  /* 0x000000700e057812 */ /* 0x000fe400078efe05 */
[----:B------:R-:W-:Y:S02]  /*0210*/  ISETP.LT.AND P3, PT, R4, 0x2a0000, !P0 ;  /* 0x002a00000400780c */ /* 0x000fe40004761270 */
[----:B------:R-:W-:Y:S01]  /*0220*/  ISETP.LT.AND P2, PT, R6, 0x2a0000, !P0 ;  /* 0x002a00000600780c */ /* 0x000fe20004741270 */
[----:B------:R-:W-:Y:S01]  /*0230*/  VIADD R13, R7, 0x120 ;  /* 0x00000120070d7836 */ /* 0x000fe20000000000 */
[----:B------:R-:W-:Y:S01]  /*0240*/  ISETP.LT.AND P0, PT, R5, 0x2a0000, !P0 ;  /* 0x002a00000500780c */ /* 0x000fe20004701270 */
[C---:B------:R-:W-:Y:S02]  /*0250*/  VIADD R11, R7.reuse, 0x1b0 ;  /* 0x000001b0070b7836 */ /* 0x040fe40000000000 */
[C---:B------:R-:W-:Y:S02]  /*0260*/  VIADD R9, R7.reuse, 0x240 ;  /* 0x0000024007097836 */ /* 0x040fe40000000000 */
[----:B------:R-:W-:-:S02]  /*0270*/  VIADD R5, R7, 0x2d0 ;  /* 0x000002d007057836 */ /* 0x000fc40000000000 */
[C---:B------:R-:W-:Y:S02]  /*0280*/  VIADD R21, R7.reuse, 0x360 ;  /* 0x0000036007157836 */ /* 0x040fe40000000000 */
[C---:B------:R-:W-:Y:S02]  /*0290*/  VIADD R23, R7.reuse, 0x3f0 ;  /* 0x000003f007177836 */ /* 0x040fe40000000000 */
[----:B------:R-:W-:Y:S01]  /*02a0*/  IMAD.WIDE R6, R7, 0x4, R16 ;  /* 0x0000000407067825 */ /* 0x000fe200078e0210 */
[----:B------:R-:W-:-:S03]  /*02b0*/  CS2R R24, SRZ ;  /* 0x0000000000187805 */ /* 0x000fc6000001ff00 */
[----:B------:R-:W-:-:S03]  /*02c0*/  IMAD.WIDE R12, R13, 0x4, R16 ;  /* 0x000000040d0c7825 */ /* 0x000fc600078e0210 */
[----:B------:R-:W3:Y:S01]  /*02d0*/  @P1 LDG.E.EL R24, desc[UR6][R6.64] ;  /* 0x0000000606181981 */ /* 0x000ee2000c2e1900 */
[----:B------:R-:W-:-:S03]  /*02e0*/  IMAD.WIDE R10, R11, 0x4, R16 ;  /* 0x000000040b0a7825 */ /* 0x000fc600078e0210 */
[----:B------:R4:W5:Y:S01]  /*02f0*/  @P6 LDG.E.EL R19, desc[UR6][R12.64] ;  /* 0x000000060c136981 */ /* 0x000962000c2e1900 */
[----:B------:R-:W-:-:S04]  /*0300*/  IMAD.WIDE R8, R9, 0x4, R16 ;  /* 0x0000000409087825 */ /* 0x000fc800078e0210 */
[----:B------:R-:W-:-:S04]  /*0310*/  IMAD.WIDE R4, R5, 0x4, R16 ;  /* 0x0000000405047825 */ /* 0x000fc800078e0210 */
[----:B-1----:R-:W-:Y:S01]  /*0320*/  IMAD.WIDE R2, R21, 0x4, R16 ;  /* 0x0000000415027825 */ /* 0x002fe200078e0210 */
[----:B------:R-:W-:-:S03]  /*0330*/  CS2R R20, SRZ ;  /* 0x0000000000147805 */ /* 0x000fc6000001ff00 */
[----:B------:R-:W-:Y:S01]  /*0340*/  IMAD.WIDE R16, R23, 0x4, R16 ;  /* 0x0000000417107825 */ /* 0x000fe200078e0210 */
[----:B------:R-:W-:Y:S02]  /*0350*/  CS2R R22, SRZ ;  /* 0x0000000000167805 */ /* 0x000fe4000001ff00 */
[----:B------:R-:W5:Y:S04]  /*0360*/  @P5 LDG.E.EL R20, desc[UR6][R10.64] ;  /* 0x000000060a145981 */ /* 0x000f68000c2e1900 */
[----:B------:R1:W5:Y:S04]  /*0370*/  @P4 LDG.E.EL R21, desc[UR6][R8.64] ;  /* 0x0000000608154981 */ /* 0x000368000c2e1900 */
[----:B------:R-:W5:Y:S04]  /*0380*/  @P3 LDG.E.EL R23, desc[UR6][R4.64] ;  /* 0x0000000604173981 */ /* 0x000f68000c2e1900 */
[----:B------:R1:W5:Y:S04]  /*0390*/  @P2 LDG.E.EL R22, desc[UR6][R2.64] ;  /* 0x0000000602162981 */ /* 0x000368000c2e1900 */
[----:B------:R-:W5:Y:S01]  /*03a0*/  @P0 LDG.E.EL R25, desc[UR6][R16.64] ;  /* 0x0000000610190981 */ /* 0x000f62000c2e1900 */
[----:B----4-:R-:W1:Y:S01]  /*03b0*/  S2R R13, SR_TID.X ;  /* 0x00000000000d7919 */ /* 0x010e620000002100 */
[----:B------:R-:W4:Y:S01]  /*03c0*/  S2UR UR5, SR_CgaCtaId ;  /* 0x00000000000579c3 */ /* 0x000f220000008800 */
[----:B------:R-:W-:-:S02]  /*03d0*/  UMOV UR4, 0x400 ;  /* 0x0000040000047882 */ /* 0x000fc40000000000 */
[----:B----4-:R-:W-:Y:S01]  /*03e0*/  UPRMT UR4, UR5, 0x654, UR4 ;  /* 0x0000065405047896 */ /* 0x010fe20008000004 */
[----:B01----:R-:W-:Y:S01]  /*03f0*/  IMAD.SHL.U32 R8, R13, 0x80, RZ ;  /* 0x000000800d087824 */ /* 0x003fe200078e00ff */
[----:B------:R-:W-:-:S04]  /*0400*/  SHF.R.U32.HI R10, RZ, 0x4, R13 ;  /* 0x00000004ff0a7819 */ /* 0x000fc8000001160d */
[----:B------:R-:W-:Y:S02]  /*0410*/  SGXT.U32 R9, R10, 0x4 ;  /* 0x000000040a09781a */ /* 0x000fe40000000000 */
[----:B------:R-:W-:-:S04]  /*0420*/  LOP3.LUT R8, R8, 0x780, RZ, 0xc0, !PT ;  /* 0x0000078008087812 */ /* 0x000fc800078ec0ff */
[C---:B------:R-:W-:Y:S02]  /*0430*/  LOP3.LUT R2, R8.reuse, R9, RZ, 0xfc, !PT ;  /* 0x0000000908027212 */ /* 0x040fe400078efcff */
[----:B------:R-:W-:-:S05]  /*0440*/  LEA.HI R3, R8, UR4, RZ, 0x1d ;  /* 0x0000000408037c11 */ /* 0x000fca000f8fe8ff */
[----:B------:R-:W-:Y:S01]  /*0450*/  IMAD R12, R2, 0x4, R3 ;  /* 0x00000004020c7824 */ /* 0x000fe200078e0203 */
[----:B------:R-:W-:Y:S01]  /*0460*/  SHF.R.U32.HI R2, RZ, 0x1, R13 ;  /* 0x00000001ff027819 */ /* 0x000fe2000001160d */
[----:B------:R-:W-:-:S03]  /*0470*/  IMAD.SHL.U32 R8, R13, 0x4, RZ ;  /* 0x000000040d087824 */ /* 0x000fc600078e00ff */
[----:B------:R-:W-:Y:S02]  /*0480*/  LOP3.LUT R2, R2, 0x70, RZ, 0xc0, !PT ;  /* 0x0000007002027812 */ /* 0x000fe400078ec0ff */
[----:B------:R-:W-:-:S03]  /*0490*/  LOP3.LUT R8, R8, 0x3fc, RZ, 0xc0, !PT ;  /* 0x000003fc08087812 */ /* 0x000fc600078ec0ff */
[----:B------:R-:W-:-:S04]  /*04a0*/  VIADD R3, R2, UR4 ;  /* 0x0000000402037c36 */ /* 0x000fc80008000000 */
[----:B------:R-:W-:Y:S02]  /*04b0*/  IMAD R4, R8, 0x4, R3 ;  /* 0x0000000408047824 */ /* 0x000fe400078e0203 */
[----:B------:R-:W-:-:S05]  /*04c0*/  IMAD.SHL.U32 R3, R15, 0x4, RZ ;  /* 0x000000040f037824 */ /* 0x000fca00078e00ff */
[----:B------:R-:W-:Y:S02]  /*04d0*/  LOP3.LUT R14, R14, 0x7c, R3, 0xf8, !PT ;  /* 0x0000007c0e0e7812 */ /* 0x000fe400078ef803 */
[----:B------:R-:W0:Y:S02]  /*04e0*/  LDC.64 R2, c[0x0][0x218] ;  /* 0x00008600ff027b82 */ /* 0x000e240000000a00 */
[----:B------:R-:W-:-:S04]  /*04f0*/  SHF.R.S32.HI R9, RZ, 0x1f, R14 ;  /* 0x0000001fff097819 */ /* 0x000fc8000001140e */
[----:B------:R-:W-:Y:S02]  /*0500*/  LEA.HI R10, R9, R14, RZ, 0xb ;  /* 0x0000000e090a7211 */ /* 0x000fe400078f58ff */
[----:B------:R-:W-:Y:S02]  /*0510*/  SHF.R.U32.HI R9, RZ, 0x5, R15 ;  /* 0x00000005ff097819 */ /* 0x000fe4000001160f */
[----:B------:R-:W-:Y:S02]  /*0520*/  LOP3.LUT R11, R10, 0xfffff800, RZ, 0xc0, !PT ;  /* 0xfffff8000a0b7812 */ /* 0x000fe400078ec0ff */
[----:B------:R-:W-:Y:S02]  /*0530*/  SGXT.U32 R9, R9, 0x3 ;  /* 0x000000030909781a */ /* 0x000fe40000000000 */
[----:B------:R-:W-:Y:S02]  /*0540*/  SHF.R.S32.HI R10, RZ, 0xb, R10 ;  /* 0x0000000bff0a7819 */ /* 0x000fe4000001140a */
[----:B------:R-:W-:Y:S01]  /*0550*/  LOP3.LUT R9, R0, R9, RZ, 0xfc, !PT ;  /* 0x0000000900097212 */ /* 0x000fe200078efcff */
[C---:B------:R-:W-:Y:S01]  /*0560*/  IMAD.IADD R11, R14.reuse, 0x1, -R11 ;  /* 0x000000010e0b7824 */ /* 0x040fe200078e0a0b */
[----:B------:R-:W-:-:S02]  /*0570*/  ISETP.GE.AND P0, PT, R14, 0x2a0000, PT ;  /* 0x002a00000e00780c */ /* 0x000fc40003f06270 */
[C---:B------:R-:W-:Y:S02]  /*0580*/  LOP3.LUT R0, R9.reuse, 0x8, RZ, 0xfc, !PT ;  /* 0x0000000809007812 */ /* 0x040fe400078efcff */
[----:B------:R-:W-:Y:S02]  /*0590*/  LOP3.LUT R13, R8, 0x400, RZ, 0xfc, !PT ;  /* 0x00000400080d7812 */ /* 0x000fe400078efcff */
[----:B------:R-:W-:Y:S02]  /*05a0*/  ISETP.LT.AND P1, PT, R9, 0x9, !P0 ;  /* 0x000000090900780c */ /* 0x000fe40004721270 */
[----:B------:R-:W-:Y:S02]  /*05b0*/  ISETP.LT.AND P0, PT, R0, 0x9, !P0 ;  /* 0x000000090000780c */ /* 0x000fe40004701270 */
[----:B------:R-:W-:-:S04]  /*05c0*/  SHF.R.U32.HI R13, RZ, 0x3, R13 ;  /* 0x00000003ff0d7819 */ /* 0x000fc8000001160d */
[----:B------:R-:W-:-:S05]  /*05d0*/  LOP3.LUT R13, R13, 0xf0, RZ, 0xc0, !PT ;  /* 0x000000f00d0d7812 */ /* 0x000fca00078ec0ff */
[----:B------:R-:W-:-:S04]  /*05e0*/  VIADD R13, R13, UR4 ;  /* 0x000000040d0d7c36 */ /* 0x000fc80008000000 */
[----:B------:R-:W-:Y:S01]  /*05f0*/  IMAD R13, R8, 0x4, R13 ;  /* 0x00000004080d7824 */ /* 0x000fe200078e020d */
[----:B--2---:R-:W-:Y:S04]  /*0600*/  STS [R12+0x40], R18 ;  /* 0x000040120c007388 */ /* 0x004fe80000000800 */
[----:B---3--:R-:W-:Y:S04]  /*0610*/  STS [R12], R24 ;  /* 0x000000180c007388 */ /* 0x008fe80000000800 */
[----:B-----5:R-:W-:Y:S04]  /*0620*/  STS [R12+0x80], R19 ;  /* 0x000080130c007388 */ /* 0x020fe80000000800 */
[----:B------:R-:W-:Y:S04]  /*0630*/  STS [R12+0xc0], R20 ;  /* 0x0000c0140c007388 */ /* 0x000fe80000000800 */
[----:B------:R-:W-:Y:S04]  /*0640*/  STS [R12+0x100], R21 ;  /* 0x000100150c007388 */ /* 0x000fe80000000800 */
[----:B------:R-:W-:Y:S04]  /*0650*/  STS [R12+0x140], R23 ;  /* 0x000140170c007388 */ /* 0x000fe80000000800 */
[----:B------:R-:W-:Y:S04]  /*0660*/  STS [R12+0x180], R22 ;  /* 0x000180160c007388 */ /* 0x000fe80000000800 */
[----:B------:R1:W-:Y:S01]  /*0670*/  STS [R12+0x1c0], R25 ;  /* 0x0001c0190c007388 */ /* 0x0003e20000000800 */
[----:B------:R-:W-:Y:S06]  /*0680*/  BAR.SYNC.DEFER_BLOCKING 0x0 ;  /* 0x0000000000007b1d */ /* 0x000fec0000010000 */
[----:B------:R-:W2:Y:S01]  /*0690*/  LDS.128 R4, [R4] ;  /* 0x0000000004047984 */ /* 0x000ea20000000c00 */
[----:B-1----:R-:W-:-:S04]  /*06a0*/  IMAD R12, R10, 0x4800, R11 ;  /* 0x000048000a0c7824 */ /* 0x002fc800078e020b */
[----:B------:R-:W-:-:S04]  /*06b0*/  IMAD R11, R9, 0x800, R12 ;  /* 0x00000800090b7824 */ /* 0x000fc800078e020c */
[----:B0-----:R-:W-:-:S05]  /*06c0*/  IMAD.WIDE R10, R11, 0x4, R2 ;  /* 0x000000040b0a7825 */ /* 0x001fca00078e0202 */
[----:B--2---:R0:W-:Y:S02]  /*06d0*/  @P1 STG.E.128 desc[UR6][R10.64], R4 ;  /* 0x000000040a001986 */ /* 0x0041e4000c101d06 */
[----:B0-----:R-:W-:Y:S05]  /*06e0*/  @!P0 EXIT ;  /* 0x000000000000894d */ /* 0x001fea0003800000 */
[----:B0-----:R-:W0:Y:S01]  /*06f0*/  LDS.128 R8, [R13+0x1000] ;  /* 0x001000000d087984 */ /* 0x001e220000000c00 */
[----:B------:R-:W-:-:S04]  /*0700*/  IMAD R5, R0, 0x800, R12 ;  /* 0x0000080000057824 */ /* 0x000fc800078e020c */
[----:B------:R-:W-:-:S05]  /*0710*/  IMAD.WIDE R2, R5, 0x4, R2 ;  /* 0x0000000405027825 */ /* 0x000fca00078e0202 */
[----:B0-----:R-:W-:Y:S01]  /*0720*/  STG.E.128 desc[UR6][R2.64], R8 ;  /* 0x0000000802007986 */ /* 0x001fe2000c101d06 */
[----:B------:R-:W-:Y:S05]  /*0730*/  EXIT ;  /* 0x000000000000794d */ /* 0x000fea0003800000 */
.L_x_0:
[----:B------:R-:W-:-:S00]  /*0740*/  BRA `(.L_x_0) ;  /* 0xfffffffc00fc7947 */ /* 0x000fc0000383ffff */
[----:B------:R-:W-:-:S00]  /*0750*/  NOP ;  /* 0x0000000000007918 */ /* 0x000fc00000000000 */
        /* <DEDUP_REMOVED lines=10> */
.L_x_1:


//--------------------- .nv.shared.triton_poi_fused_6 --------------------------
	.section	.nv.shared.triton_poi_fused_6,"aw",@nobits
	.sectionflags	@""
	.align	16
	.zero		1024


//--------------------- .nv.constant0.triton_poi_fused_6 --------------------------
	.section	.nv.constant0.triton_poi_fused_6,"a",@progbits
	.sectionflags	@""
	.align	4
.nv.constant0.triton_poi_fused_6:
	.zero		552
